//
// Generated by NVIDIA NVVM Compiler
//
// Compiler Build ID: CL-36424714
// Cuda compilation tools, release 13.0, V13.0.88
// Based on NVVM 20.0.0
//

.version 9.0
.target sm_100
.address_size 64

	// .globl	_Z13convolution2dPKfPfiiii
.const .align 4 .b8 c_kernel[4096];
// _ZZ13convolution2dPKfPfiiiiE6s_data has been demoted

.visible .entry _Z13convolution2dPKfPfiiii(
	.param .u64 .ptr .align 1 _Z13convolution2dPKfPfiiii_param_0,
	.param .u64 .ptr .align 1 _Z13convolution2dPKfPfiiii_param_1,
	.param .u32 _Z13convolution2dPKfPfiiii_param_2,
	.param .u32 _Z13convolution2dPKfPfiiii_param_3,
	.param .u32 _Z13convolution2dPKfPfiiii_param_4,
	.param .u32 _Z13convolution2dPKfPfiiii_param_5
)
{
	.reg .pred 	%p<20>;
	.reg .b32 	%r<88>;
	.reg .b32 	%f<75>;
	.reg .b64 	%rd<35>;
	// demoted variable
	.shared .align 4 .b8 _ZZ13convolution2dPKfPfiiiiE6s_data[8136];
	ld.param.u64 	%rd5, [_Z13convolution2dPKfPfiiii_param_0];
	ld.param.u64 	%rd6, [_Z13convolution2dPKfPfiiii_param_1];
	ld.param.u32 	%r45, [_Z13convolution2dPKfPfiiii_param_2];
	ld.param.u32 	%r46, [_Z13convolution2dPKfPfiiii_param_3];
	ld.param.u32 	%r47, [_Z13convolution2dPKfPfiiii_param_4];
	ld.param.u32 	%r48, [_Z13convolution2dPKfPfiiii_param_5];
	mov.u32 	%r1, %tid.y;
	mov.u32 	%r2, %tid.x;
	mov.u32 	%r3, %ntid.y;
	mov.u32 	%r4, %ctaid.x;
	mad.lo.s32 	%r5, %r3, %r4, %r2;
	mov.u32 	%r6, %ntid.x;
	mov.u32 	%r7, %ctaid.y;
	mad.lo.s32 	%r8, %r6, %r7, %r1;
	add.s32 	%r49, %r6, %r48;
	add.s32 	%r9, %r49, -1;
	add.s32 	%r50, %r3, %r47;
	add.s32 	%r10, %r50, -1;
	sub.s32 	%r11, %r46, %r48;
	setp.ge.s32 	%p1, %r1, %r10;
	@%p1 bra 	$L__BB0_8;
	mul.lo.s32 	%r12, %r3, %r7;
	mul.lo.s32 	%r13, %r6, %r4;
	cvta.to.global.u64 	%rd1, %rd5;
	mov.u32 	%r80, %r1;
$L__BB0_2:
	setp.ge.s32 	%p2, %r2, %r9;
	@%p2 bra 	$L__BB0_7;
	add.s32 	%r15, %r80, %r12;
	mul.lo.s32 	%r16, %r15, %r46;
	mul.lo.s32 	%r17, %r80, %r9;
	mov.u32 	%r81, %r2;
$L__BB0_4:
	setp.ge.s32 	%p3, %r15, %r45;
	add.s32 	%r19, %r81, %r13;
	setp.ge.s32 	%p4, %r19, %r46;
	mov.f32 	%f64, 0f00000000;
	or.pred  	%p5, %p3, %p4;
	@%p5 bra 	$L__BB0_6;
	add.s32 	%r51, %r19, %r16;
	mul.wide.s32 	%rd7, %r51, 4;
	add.s64 	%rd8, %rd1, %rd7;
	ld.global.f32 	%f64, [%rd8];
$L__BB0_6:
	add.s32 	%r52, %r81, %r17;
	shl.b32 	%r53, %r52, 2;
	mov.u32 	%r54, _ZZ13convolution2dPKfPfiiiiE6s_data;
	add.s32 	%r55, %r54, %r53;
	st.shared.f32 	[%r55], %f64;
	add.s32 	%r81, %r81, %r6;
	setp.lt.s32 	%p6, %r81, %r9;
	@%p6 bra 	$L__BB0_4;
$L__BB0_7:
	add.s32 	%r80, %r80, %r3;
	setp.lt.s32 	%p7, %r80, %r10;
	@%p7 bra 	$L__BB0_2;
$L__BB0_8:
	bar.sync 	0;
	sub.s32 	%r56, %r45, %r47;
	setp.gt.s32 	%p8, %r8, %r56;
	setp.gt.s32 	%p9, %r5, %r11;
	or.pred  	%p10, %p8, %p9;
	@%p10 bra 	$L__BB0_24;
	mov.f32 	%f73, 0f00000000;
	min.s32 	%r57, %r47, %r48;
	setp.lt.s32 	%p11, %r57, 1;
	@%p11 bra 	$L__BB0_23;
	and.b32  	%r22, %r48, 7;
	add.s32 	%r23, %r22, -1;
	and.b32  	%r24, %r48, 3;
	and.b32  	%r25, %r48, 2147483640;
	and.b32  	%r26, %r48, 1;
	neg.s32 	%r27, %r25;
	shl.b32 	%r59, %r2, 2;
	mov.u32 	%r60, _ZZ13convolution2dPKfPfiiiiE6s_data;
	add.s32 	%r61, %r59, %r60;
	add.s32 	%r28, %r61, 16;
	shl.b32 	%r29, %r9, 2;
	mov.f32 	%f73, 0f00000000;
	mov.b32 	%r82, 0;
	mov.u64 	%rd29, c_kernel;
$L__BB0_11:
	setp.lt.u32 	%p12, %r48, 8;
	mul.lo.s32 	%r31, %r82, %r48;
	add.s32 	%r32, %r82, %r1;
	mad.lo.s32 	%r33, %r32, %r9, %r2;
	mov.b32 	%r86, 0;
	@%p12 bra 	$L__BB0_14;
	mul.wide.u32 	%rd9, %r31, 4;
	add.s64 	%rd11, %rd29, %rd9;
	add.s64 	%rd34, %rd11, 16;
	mad.lo.s32 	%r83, %r29, %r32, %r28;
	mov.u32 	%r84, %r27;
$L__BB0_13:
	.pragma "nounroll";
	ld.const.f32 	%f21, [%rd34+-16];
	ld.shared.f32 	%f22, [%r83+-16];
	fma.rn.f32 	%f23, %f21, %f22, %f73;
	ld.const.f32 	%f24, [%rd34+-12];
	ld.shared.f32 	%f25, [%r83+-12];
	fma.rn.f32 	%f26, %f24, %f25, %f23;
	ld.const.f32 	%f27, [%rd34+-8];
	ld.shared.f32 	%f28, [%r83+-8];
	fma.rn.f32 	%f29, %f27, %f28, %f26;
	ld.const.f32 	%f30, [%rd34+-4];
	ld.shared.f32 	%f31, [%r83+-4];
	fma.rn.f32 	%f32, %f30, %f31, %f29;
	ld.const.f32 	%f33, [%rd34];
	ld.shared.f32 	%f34, [%r83];
	fma.rn.f32 	%f35, %f33, %f34, %f32;
	ld.const.f32 	%f36, [%rd34+4];
	ld.shared.f32 	%f37, [%r83+4];
	fma.rn.f32 	%f38, %f36, %f37, %f35;
	ld.const.f32 	%f39, [%rd34+8];
	ld.shared.f32 	%f40, [%r83+8];
	fma.rn.f32 	%f41, %f39, %f40, %f38;
	ld.const.f32 	%f42, [%rd34+12];
	ld.shared.f32 	%f43, [%r83+12];
	fma.rn.f32 	%f73, %f42, %f43, %f41;
	add.s32 	%r84, %r84, 8;
	add.s64 	%rd34, %rd34, 32;
	add.s32 	%r83, %r83, 32;
	setp.ne.s32 	%p13, %r84, 0;
	mov.u32 	%r86, %r25;
	@%p13 bra 	$L__BB0_13;
$L__BB0_14:
	setp.eq.s32 	%p14, %r22, 0;
	@%p14 bra 	$L__BB0_22;
	setp.lt.u32 	%p15, %r23, 3;
	@%p15 bra 	$L__BB0_17;
	add.s32 	%r63, %r86, %r31;
	mul.wide.u32 	%rd12, %r63, 4;
	add.s64 	%rd14, %rd29, %rd12;
	ld.const.f32 	%f45, [%rd14];
	add.s32 	%r64, %r33, %r86;
	shl.b32 	%r65, %r64, 2;
	mov.u32 	%r66, _ZZ13convolution2dPKfPfiiiiE6s_data;
	add.s32 	%r67, %r66, %r65;
	ld.shared.f32 	%f46, [%r67];
	fma.rn.f32 	%f47, %f45, %f46, %f73;
	cvt.u64.u32 	%rd15, %r31;
	cvt.u64.u32 	%rd16, %r86;
	add.s64 	%rd17, %rd16, %rd15;
	shl.b64 	%rd18, %rd17, 2;
	add.s64 	%rd19, %rd29, %rd18;
	ld.const.f32 	%f48, [%rd19+4];
	ld.shared.f32 	%f49, [%r67+4];
	fma.rn.f32 	%f50, %f48, %f49, %f47;
	ld.const.f32 	%f51, [%rd19+8];
	ld.shared.f32 	%f52, [%r67+8];
	fma.rn.f32 	%f53, %f51, %f52, %f50;
	ld.const.f32 	%f54, [%rd19+12];
	ld.shared.f32 	%f55, [%r67+12];
	fma.rn.f32 	%f73, %f54, %f55, %f53;
	add.s32 	%r86, %r86, 4;
$L__BB0_17:
	setp.eq.s32 	%p16, %r24, 0;
	@%p16 bra 	$L__BB0_22;
	setp.eq.s32 	%p17, %r24, 1;
	@%p17 bra 	$L__BB0_20;
	add.s32 	%r68, %r86, %r31;
	mul.wide.u32 	%rd20, %r68, 4;
	add.s64 	%rd22, %rd29, %rd20;
	ld.const.f32 	%f57, [%rd22];
	add.s32 	%r69, %r33, %r86;
	shl.b32 	%r70, %r69, 2;
	mov.u32 	%r71, _ZZ13convolution2dPKfPfiiiiE6s_data;
	add.s32 	%r72, %r71, %r70;
	ld.shared.f32 	%f58, [%r72];
	fma.rn.f32 	%f59, %f57, %f58, %f73;
	cvt.u64.u32 	%rd23, %r31;
	cvt.u64.u32 	%rd24, %r86;
	add.s64 	%rd25, %rd24, %rd23;
	shl.b64 	%rd26, %rd25, 2;
	add.s64 	%rd27, %rd29, %rd26;
	ld.const.f32 	%f60, [%rd27+4];
	ld.shared.f32 	%f61, [%r72+4];
	fma.rn.f32 	%f73, %f60, %f61, %f59;
	add.s32 	%r86, %r86, 2;
$L__BB0_20:
	setp.eq.s32 	%p18, %r26, 0;
	@%p18 bra 	$L__BB0_22;
	add.s32 	%r73, %r86, %r31;
	mul.wide.u32 	%rd28, %r73, 4;
	add.s64 	%rd30, %rd29, %rd28;
	ld.const.f32 	%f62, [%rd30];
	add.s32 	%r74, %r33, %r86;
	shl.b32 	%r75, %r74, 2;
	mov.u32 	%r76, _ZZ13convolution2dPKfPfiiiiE6s_data;
	add.s32 	%r77, %r76, %r75;
	ld.shared.f32 	%f63, [%r77];
	fma.rn.f32 	%f73, %f62, %f63, %f73;
$L__BB0_22:
	add.s32 	%r82, %r82, 1;
	setp.ne.s32 	%p19, %r82, %r47;
	@%p19 bra 	$L__BB0_11;
$L__BB0_23:
	mad.lo.s32 	%r78, %r8, %r11, %r8;
	add.s32 	%r79, %r78, %r5;
	cvta.to.global.u64 	%rd31, %rd6;
	mul.wide.s32 	%rd32, %r79, 4;
	add.s64 	%rd33, %rd31, %rd32;
	st.global.f32 	[%rd33], %f73;
$L__BB0_24:
	ret;

}


// ===== COMPILED SASS (sm_100) =====

	.target	sm_100

	.elftype	@"ET_EXEC"


//--------------------- .note.nv.tkinfo           --------------------------
	.section	.note.nv.tkinfo,"",@"SHT_NOTE"
	.sectionflags	@"SHF_NOTE_NV_TKINFO"
	.tkinfo
        /*0018*/ 	.word	0x00000002
        /*0030*/ 	.string	""
        /*0030*/ 	.string	"ptxas"
        /*0030*/ 	.string	"Cuda compilation tools, release 13.0, V13.0.88"
        /*0030*/ 	.string	"Build cuda_13.0.r13.0/compiler.36424714_0"
        /*0030*/ 	.string	"-arch sm_100 -m 64 "



//--------------------- .note.nv.cuinfo           --------------------------
	.section	.note.nv.cuinfo,"",@"SHT_NOTE"
	.sectionflags	@"SHF_NOTE_NV_CUINFO"
        /*0018*/ 	.short	0x0002
        /*001a*/ 	.short	0x0064
        /*001c*/ 	.short	0x0082
	.zero		2


//--------------------- .nv.info                  --------------------------
	.section	.nv.info,"",@"SHT_CUDA_INFO"
	.align	4


	//----- nvinfo : EIATTR_REGCOUNT
	.align		4
        /*0000*/ 	.byte	0x04, 0x2f
        /*0002*/ 	.short	(.L_2 - .L_1)
	.align		4
.L_1:
        /*0004*/ 	.word	index@(_Z13convolution2dPKfPfiiii)
        /*0008*/ 	.word	0x00000019


	//----- nvinfo : EIATTR_FRAME_SIZE
	.align		4
.L_2:
        /*000c*/ 	.byte	0x04, 0x11
        /*000e*/ 	.short	(.L_4 - .L_3)
	.align		4
.L_3:
        /*0010*/ 	.word	index@(_Z13convolution2dPKfPfiiii)
        /*0014*/ 	.word	0x00000000


	//----- nvinfo : EIATTR_MIN_STACK_SIZE
	.align		4
.L_4:
        /*0018*/ 	.byte	0x04, 0x12
        /*001a*/ 	.short	(.L_6 - .L_5)
	.align		4
.L_5:
        /*001c*/ 	.word	index@(_Z13convolution2dPKfPfiiii)
        /*0020*/ 	.word	0x00000000
.L_6:


//--------------------- .nv.compat                --------------------------
	.section	.nv.compat,"",@"SHT_CUDA_COMPAT_INFO"
	.align	4
        /*0000*/ 	.byte	0x02, 0x09, 0x00, 0x00, 0x02, 0x02, 0x01, 0x00, 0x02, 0x05, 0x05, 0x00, 0x03, 0x07, 0x01, 0x01
        /*0010*/ 	.byte	0x02, 0x03, 0x00, 0x00, 0x02, 0x06, 0x01, 0x00, 0x04, 0x0b, 0x08, 0x00, 0x09, 0x00, 0x00, 0x00
        /*0020*/ 	.byte	0x00, 0x00, 0x00, 0x00


//--------------------- .nv.info._Z13convolution2dPKfPfiiii --------------------------
	.section	.nv.info._Z13convolution2dPKfPfiiii,"",@"SHT_CUDA_INFO"
	.sectionflags	@""
	.align	4


	//----- nvinfo : EIATTR_CUDA_API_VERSION
	.align		4
        /*0000*/ 	.byte	0x04, 0x37
        /*0002*/ 	.short	(.L_8 - .L_7)
.L_7:
        /*0004*/ 	.word	0x00000082


	//----- nvinfo : EIATTR_KPARAM_INFO
	.align		4
.L_8:
        /*0008*/ 	.byte	0x04, 0x17
        /*000a*/ 	.short	(.L_10 - .L_9)
.L_9:
        /*000c*/ 	.word	0x00000000
        /*0010*/ 	.short	0x0005
        /*0012*/ 	.short	0x001c
        /*0014*/ 	.byte	0x00, 0xf0, 0x11, 0x00


	//----- nvinfo : EIATTR_KPARAM_INFO
	.align		4
.L_10:
        /*0018*/ 	.byte	0x04, 0x17
        /*001a*/ 	.short	(.L_12 - .L_11)
.L_11:
        /*001c*/ 	.word	0x00000000
        /*0020*/ 	.short	0x0004
        /*0022*/ 	.short	0x0018
        /*0024*/ 	.byte	0x00, 0xf0, 0x11, 0x00


	//----- nvinfo : EIATTR_KPARAM_INFO
	.align		4
.L_12:
        /*0028*/ 	.byte	0x04, 0x17
        /*002a*/ 	.short	(.L_14 - .L_13)
.L_13:
        /*002c*/ 	.word	0x00000000
        /*0030*/ 	.short	0x0003
        /*0032*/ 	.short	0x0014
        /*0034*/ 	.byte	0x00, 0xf0, 0x11, 0x00


	//----- nvinfo : EIATTR_KPARAM_INFO
	.align		4
.L_14:
        /*0038*/ 	.byte	0x04, 0x17
        /*003a*/ 	.short	(.L_16 - .L_15)
.L_15:
        /*003c*/ 	.word	0x00000000
        /*0040*/ 	.short	0x0002
        /*0042*/ 	.short	0x0010
        /*0044*/ 	.byte	0x00, 0xf0, 0x11, 0x00


	//----- nvinfo : EIATTR_KPARAM_INFO
	.align		4
.L_16:
        /*0048*/ 	.byte	0x04, 0x17
        /*004a*/ 	.short	(.L_18 - .L_17)
.L_17:
        /*004c*/ 	.word	0x00000000
        /*0050*/ 	.short	0x0001
        /*0052*/ 	.short	0x0008
        /*0054*/ 	.byte	0x00, 0xf5, 0x21, 0x00


	//----- nvinfo : EIATTR_KPARAM_INFO
	.align		4
.L_18:
        /*0058*/ 	.byte	0x04, 0x17
        /*005a*/ 	.short	(.L_20 - .L_19)
.L_19:
        /*005c*/ 	.word	0x00000000
        /*0060*/ 	.short	0x0000
        /*0062*/ 	.short	0x0000
        /*0064*/ 	.byte	0x00, 0xf5, 0x21, 0x00


	//----- nvinfo : EIATTR_SPARSE_MMA_MASK
	.align		4
.L_20:
        /*0068*/ 	.byte	0x03, 0x50
        /*006a*/ 	.short	0x0000


	//----- nvinfo : EIATTR_MAXREG_COUNT
	.align		4
        /*006c*/ 	.byte	0x03, 0x1b
        /*006e*/ 	.short	0x00ff


	//----- nvinfo : EIATTR_NUM_BARRIERS
	.align		4
        /*0070*/ 	.byte	0x02, 0x4c
        /*0072*/ 	.byte	0x01
	.zero		1


	//----- nvinfo : EIATTR_MERCURY_ISA_VERSION
	.align		4
        /*0074*/ 	.byte	0x03, 0x5f
        /*0076*/ 	.short	0x0101


	//----- nvinfo : EIATTR_VRC_CTA_INIT_COUNT
	.align		4
        /*0078*/ 	.byte	0x02, 0x4a
	.zero		1
	.zero		1


	//----- nvinfo : EIATTR_EXIT_INSTR_OFFSETS
	.align		4
        /*007c*/ 	.byte	0x04, 0x1c
        /*007e*/ 	.short	(.L_22 - .L_21)


	//   ....[0]....
.L_21:
        /*0080*/ 	.word	0x00000380


	//   ....[1]....
        /*0084*/ 	.word	0x00000b70


	//----- nvinfo : EIATTR_CRS_STACK_SIZE
	.align		4
.L_22:
        /*0088*/ 	.byte	0x04, 0x1e
        /*008a*/ 	.short	(.L_24 - .L_23)
.L_23:
        /*008c*/ 	.word	0x00000000


	//----- nvinfo : EIATTR_CBANK_PARAM_SIZE
	.align		4
.L_24:
        /*0090*/ 	.byte	0x03, 0x19
        /*0092*/ 	.short	0x0020


	//----- nvinfo : EIATTR_PARAM_CBANK
	.align		4
        /*0094*/ 	.byte	0x04, 0x0a
        /*0096*/ 	.short	(.L_26 - .L_25)
	.align		4
.L_25:
        /*0098*/ 	.word	index@(.nv.constant0._Z13convolution2dPKfPfiiii)
        /*009c*/ 	.short	0x0380
        /*009e*/ 	.short	0x0020


	//----- nvinfo : EIATTR_SW_WAR
	.align		4
.L_26:
        /*00a0*/ 	.byte	0x04, 0x36
        /*00a2*/ 	.short	(.L_28 - .L_27)
.L_27:
        /*00a4*/ 	.word	0x00000008
.L_28:


//--------------------- .nv.callgraph             --------------------------
	.section	.nv.callgraph,"",@"SHT_CUDA_CALLGRAPH"
	.align	4
	.sectionentsize	8
	.align		4
        /*0000*/ 	.word	0x00000000
	.align		4
        /*0004*/ 	.word	0xffffffff
	.align		4
        /*0008*/ 	.word	0x00000000
	.align		4
        /*000c*/ 	.word	0xfffffffe
	.align		4
        /*0010*/ 	.word	0x00000000
	.align		4
        /*0014*/ 	.word	0xfffffffd
	.align		4
        /*0018*/ 	.word	0x00000000
	.align		4
        /*001c*/ 	.word	0xfffffffc


//--------------------- .nv.constant3             --------------------------
	.section	.nv.constant3,"a",@progbits
	.align	4
.nv.constant3:
	.type		c_kernel,@object
	.size		c_kernel,(.L_0 - c_kernel)
c_kernel:
	.zero		4096
.L_0:


//--------------------- .text._Z13convolution2dPKfPfiiii --------------------------
	.section	.text._Z13convolution2dPKfPfiiii,"ax",@progbits
	.align	128
        .global         _Z13convolution2dPKfPfiiii
        .type           _Z13convolution2dPKfPfiiii,@function
        .size           _Z13convolution2dPKfPfiiii,(.L_x_14 - _Z13convolution2dPKfPfiiii)
        .other          _Z13convolution2dPKfPfiiii,@"STO_CUDA_ENTRY STV_DEFAULT"
_Z13convolution2dPKfPfiiii:
.text._Z13convolution2dPKfPfiiii:
[----:B------:R-:W-:Y:S01]  /*0000*/  LDC R1, c[0x0][0x37c] ;  /* 0x0000df00ff017b82 */ /* 0x000fe20000000800 */
[----:B------:R-:W0:Y:S01]  /*0010*/  S2R R3, SR_TID.Y ;  /* 0x0000000000037919 */ /* 0x000e220000002200 */
[----:B------:R-:W1:Y:S01]  /*0020*/  LDCU UR9, c[0x0][0x364] ;  /* 0x00006c80ff0977ac */ /* 0x000e620008000800 */
[----:B------:R-:W-:Y:S01]  /*0030*/  BSSY.RECONVERGENT B0, `(.L_x_0) ;  /* 0x000002e000007945 */ /* 0x000fe20003800200 */
[----:B------:R-:W2:Y:S01]  /*0040*/  S2R R4, SR_TID.X ;  /* 0x0000000000047919 */ /* 0x000ea20000002100 */
[----:B------:R-:W1:Y:S01]  /*0050*/  LDCU.64 UR4, c[0x0][0x398] ;  /* 0x00007300ff0477ac */ /* 0x000e620008000a00 */
[----:B------:R-:W2:Y:S01]  /*0060*/  S2R R7, SR_CTAID.X ;  /* 0x0000000000077919 */ /* 0x000ea20000002500 */
[----:B------:R-:W3:Y:S01]  /*0070*/  LDCU UR7, c[0x0][0x394] ;  /* 0x00007280ff0777ac */ /* 0x000ee20008000800 */
[----:B------:R-:W4:Y:S01]  /*0080*/  S2R R6, SR_CTAID.Y ;  /* 0x0000000000067919 */ /* 0x000f220000002600 */
[----:B------:R-:W5:Y:S01]  /*0090*/  LDCU UR10, c[0x0][0x360] ;  /* 0x00006c00ff0a77ac */ /* 0x000f620008000800 */
[----:B------:R-:W0:Y:S01]  /*00a0*/  LDCU.64 UR14, c[0x0][0x358] ;  /* 0x00006b00ff0e77ac */ /* 0x000e220008000a00 */
[----:B------:R-:W0:Y:S01]  /*00b0*/  LDCU.64 UR12, c[0x0][0x390] ;  /* 0x00007200ff0c77ac */ /* 0x000e220008000a00 */
[----:B-1----:R-:W-:-:S02]  /*00c0*/  UIADD3 UR4, UPT, UPT, UR9, -0x1, UR4 ;  /* 0xffffffff09047890 */ /* 0x002fc4000fffe004 */
[----:B---3--:R-:W-:Y:S02]  /*00d0*/  UIADD3 UR7, UPT, UPT, -UR5, UR7, URZ ;  /* 0x0000000705077290 */ /* 0x008fe4000fffe1ff */
[----:B-----5:R-:W-:Y:S02]  /*00e0*/  UIADD3 UR6, UPT, UPT, UR10, -0x1, UR5 ;  /* 0xffffffff0a067890 */ /* 0x020fe4000fffe005 */
[----:B0-----:R-:W-:Y:S01]  /*00f0*/  ISETP.GE.AND P0, PT, R3, UR4, PT ;  /* 0x0000000403007c0c */ /* 0x001fe2000bf06270 */
[----:B--2---:R-:W-:Y:S02]  /*0100*/  IMAD R0, R7, UR9, R4 ;  /* 0x0000000907007c24 */ /* 0x004fe4000f8e0204 */
[----:B----4-:R-:W-:-:S10]  /*0110*/  IMAD R2, R6, UR10, R3 ;  /* 0x0000000a06027c24 */ /* 0x010fd4000f8e0203 */
[----:B------:R-:W-:Y:S05]  /*0120*/  @P0 BRA `(.L_x_1) ;  /* 0x0000000000780947 */ /* 0x000fea0003800000 */
[----:B------:R-:W-:Y:S01]  /*0130*/  IMAD R5, R6, UR9, RZ ;  /* 0x0000000906057c24 */ /* 0x000fe2000f8e02ff */
[----:B------:R-:W-:Y:S01]  /*0140*/  MOV R10, R3 ;  /* 0x00000003000a7202 */ /* 0x000fe20000000f00 */
[----:B------:R-:W-:-:S07]  /*0150*/  IMAD R8, R7, UR10, RZ ;  /* 0x0000000a07087c24 */ /* 0x000fce000f8e02ff */
.L_x_5:
[----:B------:R-:W-:Y:S01]  /*0160*/  ISETP.GE.AND P0, PT, R4, UR6, PT ;  /* 0x0000000604007c0c */ /* 0x000fe2000bf06270 */
[----:B------:R-:W-:-:S12]  /*0170*/  BSSY.RECONVERGENT B1, `(.L_x_2) ;  /* 0x0000016000017945 */ /* 0x000fd80003800200 */
[----:B0-----:R-:W-:Y:S05]  /*0180*/  @P0 BRA `(.L_x_3) ;  /* 0x0000000000500947 */ /* 0x001fea0003800000 */
[----:B------:R-:W0:Y:S01]  /*0190*/  S2R R15, SR_CgaCtaId ;  /* 0x00000000000f7919 */ /* 0x000e220000008800 */
[----:B------:R-:W-:Y:S01]  /*01a0*/  MOV R6, 0x400 ;  /* 0x0000040000067802 */ /* 0x000fe20000000f00 */
[----:B------:R-:W-:Y:S01]  /*01b0*/  IMAD R16, R10, UR6, RZ ;  /* 0x000000060a107c24 */ /* 0x000fe2000f8e02ff */
[----:B------:R-:W-:Y:S02]  /*01c0*/  IADD3 R14, PT, PT, R5, R10, RZ ;  /* 0x0000000a050e7210 */ /* 0x000fe40007ffe0ff */
[----:B------:R-:W-:Y:S02]  /*01d0*/  MOV R9, R4 ;  /* 0x0000000400097202 */ /* 0x000fe40000000f00 */
[----:B0-----:R-:W-:-:S07]  /*01e0*/  LEA R15, R15, R6, 0x18 ;  /* 0x000000060f0f7211 */ /* 0x001fce00078ec0ff */
.L_x_4:
[----:B------:R-:W-:Y:S01]  /*01f0*/  IADD3 R13, PT, PT, R8, R9, RZ ;  /* 0x00000009080d7210 */ /* 0x000fe20007ffe0ff */
[----:B0-----:R-:W-:-:S03]  /*0200*/  HFMA2 R11, -RZ, RZ, 0, 0 ;  /* 0x00000000ff0b7431 */ /* 0x001fc600000001ff */
[----:B------:R-:W-:-:S04]  /*0210*/  ISETP.GE.AND P0, PT, R13, UR13, PT ;  /* 0x0000000d0d007c0c */ /* 0x000fc8000bf06270 */
[----:B------:R-:W-:-:S13]  /*0220*/  ISETP.GE.OR P0, PT, R14, UR12, P0 ;  /* 0x0000000c0e007c0c */ /* 0x000fda0008706670 */
[----:B------:R-:W0:Y:S01]  /*0230*/  @!P0 LDC.64 R6, c[0x0][0x380] ;  /* 0x0000e000ff068b82 */ /* 0x000e220000000a00 */
[----:B------:R-:W-:-:S04]  /*0240*/  @!P0 IMAD R13, R14, UR13, R13 ;  /* 0x0000000d0e0d8c24 */ /* 0x000fc8000f8e020d */
[----:B0-----:R-:W-:-:S05]  /*0250*/  @!P0 IMAD.WIDE R6, R13, 0x4, R6 ;  /* 0x000000040d068825 */ /* 0x001fca00078e0206 */
[----:B------:R-:W2:Y:S01]  /*0260*/  @!P0 LDG.E R11, desc[UR14][R6.64] ;  /* 0x0000000e060b8981 */ /* 0x000ea2000c1e1900 */
[----:B------:R-:W-:Y:S01]  /*0270*/  IMAD.IADD R12, R16, 0x1, R9 ;  /* 0x00000001100c7824 */ /* 0x000fe200078e0209 */
[----:B------:R-:W-:-:S04]  /*0280*/  IADD3 R9, PT, PT, R9, UR10, RZ ;  /* 0x0000000a09097c10 */ /* 0x000fc8000fffe0ff */
[----:B------:R-:W-:Y:S02]  /*0290*/  LEA R12, R12, R15, 0x2 ;  /* 0x0000000f0c0c7211 */ /* 0x000fe400078e10ff */
[----:B------:R-:W-:-:S03]  /*02a0*/  ISETP.GE.AND P0, PT, R9, UR6, PT ;  /* 0x0000000609007c0c */ /* 0x000fc6000bf06270 */
[----:B--2---:R0:W-:Y:S10]  /*02b0*/  STS [R12], R11 ;  /* 0x0000000b0c007388 */ /* 0x0041f40000000800 */
[----:B------:R-:W-:Y:S05]  /*02c0*/  @!P0 BRA `(.L_x_4) ;  /* 0xfffffffc00c88947 */ /* 0x000fea000383ffff */
.L_x_3:
[----:B------:R-:W-:Y:S05]  /*02d0*/  BSYNC.RECONVERGENT B1 ;  /* 0x0000000000017941 */ /* 0x000fea0003800200 */
.L_x_2:
[----:B------:R-:W-:-:S04]  /*02e0*/  IADD3 R10, PT, PT, R10, UR9, RZ ;  /* 0x000000090a0a7c10 */ /* 0x000fc8000fffe0ff */
[----:B------:R-:W-:-:S13]  /*02f0*/  ISETP.GE.AND P0, PT, R10, UR4, PT ;  /* 0x000000040a007c0c */ /* 0x000fda000bf06270 */
[----:B------:R-:W-:Y:S05]  /*0300*/  @!P0 BRA `(.L_x_5) ;  /* 0xfffffffc00948947 */ /* 0x000fea000383ffff */
.L_x_1:
[----:B------:R-:W-:Y:S05]  /*0310*/  BSYNC.RECONVERGENT B0 ;  /* 0x0000000000007941 */ /* 0x000fea0003800200 */
.L_x_0:
[----:B------:R-:W1:Y:S01]  /*0320*/  LDCU UR5, c[0x0][0x390] ;  /* 0x00007200ff0577ac */ /* 0x000e620008000800 */
[----:B------:R-:W-:Y:S01]  /*0330*/  BAR.SYNC.DEFER_BLOCKING 0x0 ;  /* 0x0000000000007b1d */ /* 0x000fe20000010000 */
[----:B------:R-:W-:-:S05]  /*0340*/  ISETP.GT.AND P0, PT, R0, UR7, PT ;  /* 0x0000000700007c0c */ /* 0x000fca000bf04270 */
[----:B------:R-:W1:Y:S02]  /*0350*/  LDCU UR8, c[0x0][0x398] ;  /* 0x00007300ff0877ac */ /* 0x000e640008000800 */
[----:B-1----:R-:W-:-:S06]  /*0360*/  UIADD3 UR5, UPT, UPT, -UR8, UR5, URZ ;  /* 0x0000000508057290 */ /* 0x002fcc000fffe1ff */
[----:B------:R-:W-:-:S13]  /*0370*/  ISETP.GT.OR P0, PT, R2, UR5, P0 ;  /* 0x0000000502007c0c */ /* 0x000fda0008704670 */
[----:B------:R-:W-:Y:S05]  /*0380*/  @P0 EXIT ;  /* 0x000000000000094d */ /* 0x000fea0003800000 */
[----:B------:R-:W1:Y:S01]  /*0390*/  LDCU UR5, c[0x0][0x39c] ;  /* 0x00007380ff0577ac */ /* 0x000e620008000800 */
[----:B------:R-:W-:Y:S01]  /*03a0*/  IMAD.MOV.U32 R7, RZ, RZ, RZ ;  /* 0x000000ffff077224 */ /* 0x000fe200078e00ff */
[----:B-1----:R-:W-:-:S04]  /*03b0*/  UISETP.LT.AND UP0, UPT, UR5, UR8, UPT ;  /* 0x000000080500728c */ /* 0x002fc8000bf01270 */
[----:B------:R-:W-:-:S04]  /*03c0*/  USEL UR4, UR5, UR8, UP0 ;  /* 0x0000000805047287 */ /* 0x000fc80008000000 */
[----:B------:R-:W-:-:S09]  /*03d0*/  UISETP.GE.AND UP0, UPT, UR4, 0x1, UPT ;  /* 0x000000010400788c */ /* 0x000fd2000bf06270 */
[----:B------:R-:W-:Y:S05]  /*03e0*/  BRA.U !UP0, `(.L_x_6) ;  /* 0x0000000508cc7547 */ /* 0x000fea000b800000 */
[----:B------:R-:W1:Y:S01]  /*03f0*/  S2UR UR9, SR_CgaCtaId ;  /* 0x00000000000979c3 */ /* 0x000e620000008800 */
[----:B------:R-:W-:Y:S01]  /*0400*/  UMOV UR4, 0x400 ;  /* 0x0000040000047882 */ /* 0x000fe20000000000 */
[----:B------:R-:W-:Y:S01]  /*0410*/  ULOP3.LUT UR13, UR5, 0x7, URZ, 0xc0, !UPT ;  /* 0x00000007050d7892 */ /* 0x000fe2000f8ec0ff */
[----:B------:R-:W-:Y:S01]  /*0420*/  MOV R7, RZ ;  /* 0x000000ff00077202 */ /* 0x000fe20000000f00 */
[----:B------:R-:W-:Y:S02]  /*0430*/  ULOP3.LUT UR16, UR5, 0x3, URZ, 0xc0, !UPT ;  /* 0x0000000305107892 */ /* 0x000fe4000f8ec0ff */
[----:B------:R-:W-:Y:S02]  /*0440*/  ULOP3.LUT UR8, UR5, 0x7ffffff8, URZ, 0xc0, !UPT ;  /* 0x7ffffff805087892 */ /* 0x000fe4000f8ec0ff */
[----:B------:R-:W-:Y:S02]  /*0450*/  UIADD3 UR5, UPT, UPT, UR13, -0x1, URZ ;  /* 0xffffffff0d057890 */ /* 0x000fe4000fffe0ff */
[----:B------:R-:W-:-:S02]  /*0460*/  USHF.L.U32 UR17, UR6, 0x2, URZ ;  /* 0x0000000206117899 */ /* 0x000fc400080006ff */
[----:B------:R-:W-:Y:S02]  /*0470*/  UIADD3 UR11, UPT, UPT, -UR8, URZ, URZ ;  /* 0x000000ff080b7290 */ /* 0x000fe4000fffe1ff */
[----:B------:R-:W-:Y:S02]  /*0480*/  UISETP.GE.U32.AND UP0, UPT, UR5, 0x3, UPT ;  /* 0x000000030500788c */ /* 0x000fe4000bf06070 */
[----:B-1----:R-:W-:-:S06]  /*0490*/  ULEA UR4, UR9, UR4, 0x18 ;  /* 0x0000000409047291 */ /* 0x002fcc000f8ec0ff */
[----:B------:R-:W-:Y:S01]  /*04a0*/  LEA R6, R4, UR4, 0x2 ;  /* 0x0000000404067c11 */ /* 0x000fe2000f8e10ff */
[----:B------:R-:W-:-:S03]  /*04b0*/  UMOV UR4, URZ ;  /* 0x000000ff00047c82 */ /* 0x000fc60008000000 */
[----:B------:R-:W-:-:S07]  /*04c0*/  IADD3 R6, PT, PT, R6, 0x10, RZ ;  /* 0x0000001006067810 */ /* 0x000fce0007ffe0ff */
.L_x_12:
[----:B------:R-:W1:Y:S01]  /*04d0*/  LDCU.64 UR22, c[0x0][0x398] ;  /* 0x00007300ff1677ac */ /* 0x000e620008000a00 */
[----:B------:R-:W-:Y:S01]  /*04e0*/  IADD3 R9, PT, PT, R3, UR4, RZ ;  /* 0x0000000403097c10 */ /* 0x000fe2000fffe0ff */
[----:B------:R-:W-:-:S04]  /*04f0*/  UMOV UR5, URZ ;  /* 0x000000ff00057c82 */ /* 0x000fc80008000000 */
[----:B------:R-:W-:Y:S01]  /*0500*/  IMAD R5, R9, UR6, R4 ;  /* 0x0000000609057c24 */ /* 0x000fe2000f8e0204 */
[----:B-1----:R-:W-:Y:S02]  /*0510*/  UISETP.GE.U32.AND UP2, UPT, UR23, 0x8, UPT ;  /* 0x000000081700788c */ /* 0x002fe4000bf46070 */
[----:B------:R-:W-:Y:S02]  /*0520*/  UIMAD UR12, UR4, UR23, URZ ;  /* 0x00000017040c72a4 */ /* 0x000fe4000f8e02ff */
[----:B------:R-:W-:-:S04]  /*0530*/  UIADD3 UR4, UPT, UPT, UR4, 0x1, URZ ;  /* 0x0000000104047890 */ /* 0x000fc8000fffe0ff */
[----:B------:R-:W-:Y:S01]  /*0540*/  UISETP.NE.AND UP1, UPT, UR4, UR22, UPT ;  /* 0x000000160400728c */ /* 0x000fe2000bf25270 */
[----:B------:R-:W-:Y:S10]  /*0550*/  BRA.U !UP2, `(.L_x_7) ;  /* 0x000000010a887547 */ /* 0x000ff4000b800000 */
[----:B------:R-:W-:Y:S01]  /*0560*/  IMAD R8, R9, UR17, R6 ;  /* 0x0000001109087c24 */ /* 0x000fe2000f8e0206 */
[----:B------:R-:W-:Y:S01]  /*0570*/  UMOV UR9, 0x10 ;  /* 0x0000001000097882 */ /* 0x000fe20000000000 */
[----:B------:R-:W-:Y:S01]  /*0580*/  UMOV UR5, UR11 ;  /* 0x0000000b00057c82 */ /* 0x000fe20008000000 */
[----:B------:R-:W-:-:S12]  /*0590*/  UIMAD UR9, UR12, 0x4, UR9 ;  /* 0x000000040c0978a4 */ /* 0x000fd8000f8e0209 */
.L_x_8:
[----:B------:R-:W1:Y:S01]  /*05a0*/  LDS R10, [R8+-0x10] ;  /* 0xfffff000080a7984 */ /* 0x000e620000000800 */
[----:B------:R-:W1:Y:S03]  /*05b0*/  LDCU UR10, c[0x3][UR9+-0x10] ;  /* 0x00fffe00090a77ac */ /* 0x000e660008000800 */
[----:B------:R-:W2:Y:S01]  /*05c0*/  LDS R9, [R8+-0xc] ;  /* 0xfffff40008097984 */ /* 0x000ea20000000800 */
[----:B------:R-:W2:Y:S03]  /*05d0*/  LDCU UR18, c[0x3][UR9+-0xc] ;  /* 0x00fffe80091277ac */ /* 0x000ea60008000800 */
[----:B0-----:R-:W0:Y:S01]  /*05e0*/  LDS R12, [R8+-0x8] ;  /* 0xfffff800080c7984 */ /* 0x001e220000000800 */
[----:B------:R-:W0:Y:S03]  /*05f0*/  LDCU UR19, c[0x3][UR9+-0x8] ;  /* 0x00ffff00091377ac */ /* 0x000e260008000800 */
[----:B------:R-:W3:Y:S01]  /*0600*/  LDS R14, [R8+-0x4] ;  /* 0xfffffc00080e7984 */ /* 0x000ee20000000800 */
[----:B------:R-:W3:Y:S03]  /*0610*/  LDCU UR20, c[0x3][UR9+-0x4] ;  /* 0x00ffff80091477ac */ /* 0x000ee60008000800 */
[----:B------:R-:W4:Y:S01]  /*0620*/  LDS R16, [R8] ;  /* 0x0000000008107984 */ /* 0x000f220000000800 */
[----:B------:R-:W4:Y:S03]  /*0630*/  LDCU UR21, c[0x3][UR9] ;  /* 0x00c00000091577ac */ /* 0x000f260008000800 */
[----:B------:R-:W5:Y:S01]  /*0640*/  LDS R18, [R8+0x4] ;  /* 0x0000040008127984 */ /* 0x000f620000000800 */
[----:B------:R-:W-:-:S03]  /*0650*/  UIADD3 UR5, UPT, UPT, UR5, 0x8, URZ ;  /* 0x0000000805057890 */ /* 0x000fc6000fffe0ff */
[----:B------:R-:W5:Y:S01]  /*0660*/  LDS R20, [R8+0x8] ;  /* 0x0000080008147984 */ /* 0x000f620000000800 */
[----:B------:R-:W-:-:S03]  /*0670*/  UISETP.NE.AND UP2, UPT, UR5, URZ, UPT ;  /* 0x000000ff0500728c */ /* 0x000fc6000bf45270 */
[----:B------:R1:W5:Y:S02]  /*0680*/  LDS R22, [R8+0xc] ;  /* 0x00000c0008167984 */ /* 0x0003640000000800 */
[----:B-1----:R-:W-:Y:S02]  /*0690*/  VIADD R8, R8, 0x20 ;  /* 0x0000002008087836 */ /* 0x002fe40000000000 */
[----:B------:R-:W-:Y:S01]  /*06a0*/  FFMA R10, R10, UR10, R7 ;  /* 0x0000000a0a0a7c23 */ /* 0x000fe20008000007 */
[----:B------:R-:W5:Y:S03]  /*06b0*/  LDCU UR10, c[0x3][UR9+0x4] ;  /* 0x00c00080090a77ac */ /* 0x000f660008000800 */
[----:B--2---:R-:W-:Y:S01]  /*06c0*/  FFMA R9, R9, UR18, R10 ;  /* 0x0000001209097c23 */ /* 0x004fe2000800000a */
[----:B------:R-:W1:Y:S03]  /*06d0*/  LDCU UR18, c[0x3][UR9+0x8] ;  /* 0x00c00100091277ac */ /* 0x000e660008000800 */
[----:B0-----:R-:W-:Y:S01]  /*06e0*/  FFMA R9, R12, UR19, R9 ;  /* 0x000000130c097c23 */ /* 0x001fe20008000009 */
[----:B------:R-:W0:Y:S03]  /*06f0*/  LDCU UR19, c[0x3][UR9+0xc] ;  /* 0x00c00180091377ac */ /* 0x000e260008000800 */
[----:B---3--:R-:W-:Y:S01]  /*0700*/  FFMA R9, R14, UR20, R9 ;  /* 0x000000140e097c23 */ /* 0x008fe20008000009 */
[----:B------:R-:W-:-:S03]  /*0710*/  UIADD3 UR9, UPT, UPT, UR9, 0x20, URZ ;  /* 0x0000002009097890 */ /* 0x000fc6000fffe0ff */
[----:B----4-:R-:W-:-:S04]  /*0720*/  FFMA R9, R16, UR21, R9 ;  /* 0x0000001510097c23 */ /* 0x010fc80008000009 */
[----:B-----5:R-:W-:-:S04]  /*0730*/  FFMA R9, R18, UR10, R9 ;  /* 0x0000000a12097c23 */ /* 0x020fc80008000009 */
[----:B-1----:R-:W-:-:S04]  /*0740*/  FFMA R9, R20, UR18, R9 ;  /* 0x0000001214097c23 */ /* 0x002fc80008000009 */
[----:B0-----:R-:W-:Y:S01]  /*0750*/  FFMA R7, R22, UR19, R9 ;  /* 0x0000001316077c23 */ /* 0x001fe20008000009 */
[----:B------:R-:W-:Y:S06]  /*0760*/  BRA.U UP2, `(.L_x_8) ;  /* 0xfffffffd028c7547 */ /* 0x000fec000b83ffff */
[----:B------:R-:W-:-:S05]  /*0770*/  UMOV UR5, UR8 ;  /* 0x0000000800057c82 */ /* 0x000fca0008000000 */
.L_x_7:
[----:B------:R-:W-:-:S09]  /*0780*/  UISETP.NE.AND UP2, UPT, UR13, URZ, UPT ;  /* 0x000000ff0d00728c */ /* 0x000fd2000bf45270 */
[----:B------:R-:W-:Y:S05]  /*0790*/  BRA.U !UP2, `(.L_x_9) ;  /* 0x000000010adc7547 */ /* 0x000fea000b800000 */
[----:B------:R-:W-:Y:S01]  /*07a0*/  UISETP.NE.AND UP2, UPT, UR16, URZ, UPT ;  /* 0x000000ff1000728c */ /* 0x000fe2000bf45270 */
[----:B------:R-:W-:Y:S10]  /*07b0*/  BRA.U !UP0, `(.L_x_10) ;  /* 0x0000000108587547 */ /* 0x000ff4000b800000 */
[----:B------:R-:W1:Y:S01]  /*07c0*/  S2UR UR10, SR_CgaCtaId ;  /* 0x00000000000a79c3 */ /* 0x000e620000008800 */
[----:B------:R-:W-:Y:S01]  /*07d0*/  UMOV UR9, 0x400 ;  /* 0x0000040000097882 */ /* 0x000fe20000000000 */
[----:B------:R-:W-:Y:S01]  /*07e0*/  IADD3 R8, PT, PT, R5, UR5, RZ ;  /* 0x0000000505087c10 */ /* 0x000fe2000fffe0ff */
[----:B-1----:R-:W-:Y:S02]  /*07f0*/  ULEA UR9, UR10, UR9, 0x18 ;  /* 0x000000090a097291 */ /* 0x002fe4000f8ec0ff */
[----:B------:R-:W-:-:S04]  /*0800*/  UIADD3 UR10, UPT, UPT, UR12, UR5, URZ ;  /* 0x000000050c0a7290 */ /* 0x000fc8000fffe0ff */
[----:B------:R-:W-:Y:S01]  /*0810*/  LEA R8, R8, UR9, 0x2 ;  /* 0x0000000908087c11 */ /* 0x000fe2000f8e10ff */
[----:B------:R-:W-:Y:S02]  /*0820*/  UIADD3 UR9, UPT, UPT, UR12, UR5, URZ ;  /* 0x000000050c097290 */ /* 0x000fe4000fffe0ff */
[----:B------:R-:W-:Y:S02]  /*0830*/  USHF.L.U32 UR10, UR10, 0x2, URZ ;  /* 0x000000020a0a7899 */ /* 0x000fe400080006ff */
[----:B------:R-:W1:Y:S01]  /*0840*/  LDS R10, [R8] ;  /* 0x00000000080a7984 */ /* 0x000e620000000800 */
[----:B------:R-:W-:Y:S02]  /*0850*/  USHF.L.U32 UR9, UR9, 0x2, URZ ;  /* 0x0000000209097899 */ /* 0x000fe400080006ff */
[----:B------:R-:W-:Y:S01]  /*0860*/  UIADD3 UR5, UPT, UPT, UR5, 0x4, URZ ;  /* 0x0000000405057890 */ /* 0x000fe2000fffe0ff */
[----:B------:R-:W2:Y:S04]  /*0870*/  LDS R9, [R8+0x4] ;  /* 0x0000040008097984 */ /* 0x000ea80000000800 */
[----:B0-----:R-:W0:Y:S02]  /*0880*/  LDS R12, [R8+0x8] ;  /* 0x00000800080c7984 */ /* 0x001e240000000800 */
[----:B------:R-:W2:Y:S02]  /*0890*/  LDCU UR18, c[0x3][UR10+0x4] ;  /* 0x00c000800a1277ac */ /* 0x000ea40008000800 */
[----:B------:R-:W3:Y:S01]  /*08a0*/  LDS R14, [R8+0xc] ;  /* 0x00000c00080e7984 */ /* 0x000ee20000000800 */
[----:B------:R-:W1:Y:S01]  /*08b0*/  LDCU UR9, c[0x3][UR9] ;  /* 0x00c00000090977ac */ /* 0x000e620008000800 */
[----:B------:R-:W0:Y:S01]  /*08c0*/  LDCU UR19, c[0x3][UR10+0x8] ;  /* 0x00c001000a1377ac */ /* 0x000e220008000800 */
[----:B------:R-:W3:Y:S01]  /*08d0*/  LDCU UR10, c[0x3][UR10+0xc] ;  /* 0x00c001800a0a77ac */ /* 0x000ee20008000800 */
[----:B-1----:R-:W-:-:S04]  /*08e0*/  FFMA R10, R10, UR9, R7 ;  /* 0x000000090a0a7c23 */ /* 0x002fc80008000007 */
[----:B--2---:R-:W-:-:S04]  /*08f0*/  FFMA R9, R9, UR18, R10 ;  /* 0x0000001209097c23 */ /* 0x004fc8000800000a */
[----:B0-----:R-:W-:-:S04]  /*0900*/  FFMA R9, R12, UR19, R9 ;  /* 0x000000130c097c23 */ /* 0x001fc80008000009 */
[----:B---3--:R-:W-:-:S07]  /*0910*/  FFMA R7, R14, UR10, R9 ;  /* 0x0000000a0e077c23 */ /* 0x008fce0008000009 */
.L_x_10:
[----:B------:R-:W-:Y:S05]  /*0920*/  BRA.U !UP2, `(.L_x_9) ;  /* 0x000000010a787547 */ /* 0x000fea000b800000 */
[----:B------:R-:W-:Y:S02]  /*0930*/  UISETP.NE.AND UP2, UPT, UR16, 0x1, UPT ;  /* 0x000000011000788c */ /* 0x000fe4000bf45270 */
[----:B------:R-:W-:-:S07]  /*0940*/  ULOP3.LUT UP3, URZ, UR23, 0x1, URZ, 0xc0, !UPT ;  /* 0x0000000117ff7892 */ /* 0x000fce000f86c0ff */
[----:B------:R-:W-:Y:S05]  /*0950*/  BRA.U !UP2, `(.L_x_11) ;  /* 0x000000010a407547 */ /* 0x000fea000b800000 */
        /* <DEDUP_REMOVED lines=11> */
[----:B0-----:R-:W0:Y:S06]  /*0a10*/  LDS R12, [R8+0x4] ;  /* 0x00000400080c7984 */ /* 0x001e2c0000000800 */
[----:B------:R-:W0:Y:S03]  /*0a20*/  LDCU UR10, c[0x3][UR10+0x4] ;  /* 0x00c000800a0a77ac */ /* 0x000e260008000800 */
[----:B------:R-:W1:Y:S02]  /*0a30*/  LDCU UR9, c[0x3][UR9] ;  /* 0x00c00000090977ac */ /* 0x000e640008000800 */
[----:B-1----:R-:W-:-:S04]  /*0a40*/  FFMA R7, R10, UR9, R7 ;  /* 0x000000090a077c23 */ /* 0x002fc80008000007 */
[----:B0-----:R-:W-:-:S07]  /*0a50*/  FFMA R7, R12, UR10, R7 ;  /* 0x0000000a0c077c23 */ /* 0x001fce0008000007 */
.L_x_11:
[----:B------:R-:W-:Y:S05]  /*0a60*/  BRA.U !UP3, `(.L_x_9) ;  /* 0x000000010b287547 */ /* 0x000fea000b800000 */
[----:B------:R-:W1:Y:S01]  /*0a70*/  S2UR UR10, SR_CgaCtaId ;  /* 0x00000000000a79c3 */ /* 0x000e620000008800 */
[----:B------:R-:W-:Y:S01]  /*0a80*/  UMOV UR9, 0x400 ;  /* 0x0000040000097882 */ /* 0x000fe20000000000 */
[----:B------:R-:W-:Y:S01]  /*0a90*/  IADD3 R5, PT, PT, R5, UR5, RZ ;  /* 0x0000000505057c10 */ /* 0x000fe2000fffe0ff */
[----:B------:R-:W-:-:S04]  /*0aa0*/  UIADD3 UR5, UPT, UPT, UR12, UR5, URZ ;  /* 0x000000050c057290 */ /* 0x000fc8000fffe0ff */
[----:B------:R-:W-:-:S12]  /*0ab0*/  USHF.L.U32 UR5, UR5, 0x2, URZ ;  /* 0x0000000205057899 */ /* 0x000fd800080006ff */
[----:B------:R-:W2:Y:S01]  /*0ac0*/  LDCU UR5, c[0x3][UR5] ;  /* 0x00c00000050577ac */ /* 0x000ea20008000800 */
[----:B-1----:R-:W-:-:S06]  /*0ad0*/  ULEA UR9, UR10, UR9, 0x18 ;  /* 0x000000090a097291 */ /* 0x002fcc000f8ec0ff */
[----:B------:R-:W-:-:S05]  /*0ae0*/  LEA R5, R5, UR9, 0x2 ;  /* 0x0000000905057c11 */ /* 0x000fca000f8e10ff */
[----:B------:R-:W2:Y:S02]  /*0af0*/  LDS R8, [R5] ;  /* 0x0000000005087984 */ /* 0x000ea40000000800 */
[----:B--2---:R-:W-:-:S07]  /*0b00*/  FFMA R7, R8, UR5, R7 ;  /* 0x0000000508077c23 */ /* 0x004fce0008000007 */
.L_x_9:
[----:B------:R-:W-:Y:S05]  /*0b10*/  BRA.U UP1, `(.L_x_12) ;  /* 0xfffffff9016c7547 */ /* 0x000fea000b83ffff */
.L_x_6:
[----:B------:R-:W1:Y:S01]  /*0b20*/  LDC.64 R4, c[0x0][0x388] ;  /* 0x0000e200ff047b82 */ /* 0x000e620000000a00 */
[----:B------:R-:W-:-:S05]  /*0b30*/  IMAD R3, R2, UR7, R2 ;  /* 0x0000000702037c24 */ /* 0x000fca000f8e0202 */
[----:B------:R-:W-:-:S05]  /*0b40*/  IADD3 R3, PT, PT, R0, R3, RZ ;  /* 0x0000000300037210 */ /* 0x000fca0007ffe0ff */
[----:B-1----:R-:W-:-:S05]  /*0b50*/  IMAD.WIDE R2, R3, 0x4, R4 ;  /* 0x0000000403027825 */ /* 0x002fca00078e0204 */
[----:B------:R-:W-:Y:S01]  /*0b60*/  STG.E desc[UR14][R2.64], R7 ;  /* 0x0000000702007986 */ /* 0x000fe2000c10190e */
[----:B------:R-:W-:Y:S05]  /*0b70*/  EXIT ;  /* 0x000000000000794d */ /* 0x000fea0003800000 */
.L_x_13:
[----:B------:R-:W-:-:S00]  /*0b80*/  BRA `(.L_x_13) ;  /* 0xfffffffc00fc7947 */ /* 0x000fc0000383ffff */
[----:B------:R-:W-:-:S00]  /*0b90*/  NOP ;  /* 0x0000000000007918 */ /* 0x000fc00000000000 */
        /* <DEDUP_REMOVED lines=14> */
.L_x_14:


//--------------------- .nv.shared._Z13convolution2dPKfPfiiii --------------------------
	.section	.nv.shared._Z13convolution2dPKfPfiiii,"aw",@nobits
	.sectionflags	@""
	.align	4
.nv.shared._Z13convolution2dPKfPfiiii:
	.zero		9160


//--------------------- .nv.shared.reserved.0     --------------------------
	.section	.nv.shared.reserved.0,"aw",@nobits
	.weak		__nv_reservedSMEM_offset_0_alias
	.size		__nv_reservedSMEM_offset_0_alias, 0, 64
	.other		__nv_reservedSMEM_offset_0_alias,@"STO_CUDA_RESERVED_SHARED STV_DEFAULT"
__nv_reservedSMEM_offset_0_alias:
	.zero		0
	.zero		64


//--------------------- .nv.constant0._Z13convolution2dPKfPfiiii --------------------------
	.section	.nv.constant0._Z13convolution2dPKfPfiiii,"a",@progbits
	.sectionflags	@""
	.align	4
.nv.constant0._Z13convolution2dPKfPfiiii:
	.zero		928


//--------------------- SYMBOLS --------------------------

	.type		.nv.reservedSmem.offset0,@object
	.size		.nv.reservedSmem.offset0,0x4
	.type		.nv.reservedSmem.cap,@object
	.size		.nv.reservedSmem.cap,0x4
